//
// Generated by NVIDIA NVVM Compiler
//
// Compiler Build ID: CL-36424714
// Cuda compilation tools, release 13.0, V13.0.88
// Based on NVVM 20.0.0
//

.version 9.0
.target sm_100
.address_size 64

	// .globl	_Z8add_kernPf
.func  (.param .b64 func_retval0) __internal_accurate_pow
(
	.param .b64 __internal_accurate_pow_param_0
)
;

.visible .entry _Z8add_kernPf(
	.param .u64 .ptr .align 1 _Z8add_kernPf_param_0
)
{
	.reg .pred 	%p<11>;
	.reg .b32 	%r<36>;
	.reg .b32 	%f<28>;
	.reg .b64 	%rd<3>;
	.reg .b64 	%fd<63>;

	ld.param.u64 	%rd1, [_Z8add_kernPf_param_0];
	cvta.to.global.u64 	%rd2, %rd1;
	mov.f64 	%fd1, 0d4000000000000000;
	{
	.reg .b32 %temp; 
	mov.b64 	{%temp, %r1}, %fd1;
	}
	setp.lt.s32 	%p1, %r1, 0;
	{ // callseq 0, 0
	.param .b64 param0;
	st.param.f64 	[param0], 0d4000000000000000;
	.param .b64 retval0;
	call.uni (retval0), 
	__internal_accurate_pow, 
	(
	param0
	);
	ld.param.f64 	%fd2, [retval0];
	} // callseq 0
	and.b32  	%r2, %r1, -1048576;
	setp.eq.s32 	%p2, %r2, -1085276160;
	neg.f64 	%fd4, %fd2;
	selp.f64 	%fd5, %fd4, %fd2, %p2;
	mul.f64 	%fd6, %fd5, 0d4090000000000000;
	cvt.rzi.s32.f64 	%r3, %fd6;
	cvt.rn.f32.s32 	%f1, %r3;
	ld.global.f32 	%f2, [%rd2];
	add.f32 	%f3, %f2, %f1;
	st.global.f32 	[%rd2], %f3;
	mov.f64 	%fd7, 0d4008000000000000;
	{
	.reg .b32 %temp; 
	mov.b64 	{%temp, %r4}, %fd7;
	}
	and.b32  	%r6, %r4, 2146435072;
	setp.eq.s32 	%p3, %r6, 1073741824;
	{ // callseq 1, 0
	.param .b64 param0;
	st.param.f64 	[param0], 0d4008000000000000;
	.param .b64 retval0;
	call.uni (retval0), 
	__internal_accurate_pow, 
	(
	param0
	);
	ld.param.f64 	%fd8, [retval0];
	} // callseq 1
	neg.f64 	%fd10, %fd8;
	selp.f64 	%fd11, %fd10, %fd8, %p3;
	selp.f64 	%fd12, %fd11, %fd8, %p1;
	mul.f64 	%fd13, %fd12, 0d4090000000000000;
	cvt.rzi.s32.f64 	%r7, %fd13;
	cvt.rn.f32.s32 	%f4, %r7;
	ld.global.f32 	%f5, [%rd2+4];
	add.f32 	%f6, %f5, %f4;
	st.global.f32 	[%rd2+4], %f6;
	mov.f64 	%fd14, 0d4010000000000000;
	{
	.reg .b32 %temp; 
	mov.b64 	{%temp, %r8}, %fd14;
	}
	and.b32  	%r10, %r8, 2146435072;
	setp.eq.s32 	%p4, %r10, 1072693248;
	{ // callseq 2, 0
	.param .b64 param0;
	st.param.f64 	[param0], 0d4010000000000000;
	.param .b64 retval0;
	call.uni (retval0), 
	__internal_accurate_pow, 
	(
	param0
	);
	ld.param.f64 	%fd15, [retval0];
	} // callseq 2
	neg.f64 	%fd17, %fd15;
	selp.f64 	%fd18, %fd17, %fd15, %p4;
	selp.f64 	%fd19, %fd18, %fd15, %p1;
	mul.f64 	%fd20, %fd19, 0d4090000000000000;
	cvt.rzi.s32.f64 	%r11, %fd20;
	cvt.rn.f32.s32 	%f7, %r11;
	ld.global.f32 	%f8, [%rd2+8];
	add.f32 	%f9, %f8, %f7;
	st.global.f32 	[%rd2+8], %f9;
	mov.f64 	%fd21, 0d4014000000000000;
	{
	.reg .b32 %temp; 
	mov.b64 	{%temp, %r12}, %fd21;
	}
	and.b32  	%r14, %r12, 2146435072;
	setp.eq.s32 	%p5, %r14, 1074790400;
	{ // callseq 3, 0
	.param .b64 param0;
	st.param.f64 	[param0], 0d4014000000000000;
	.param .b64 retval0;
	call.uni (retval0), 
	__internal_accurate_pow, 
	(
	param0
	);
	ld.param.f64 	%fd22, [retval0];
	} // callseq 3
	neg.f64 	%fd24, %fd22;
	selp.f64 	%fd25, %fd24, %fd22, %p5;
	selp.f64 	%fd26, %fd25, %fd22, %p1;
	mul.f64 	%fd27, %fd26, 0d4090000000000000;
	cvt.rzi.s32.f64 	%r15, %fd27;
	cvt.rn.f32.s32 	%f10, %r15;
	ld.global.f32 	%f11, [%rd2+12];
	add.f32 	%f12, %f11, %f10;
	st.global.f32 	[%rd2+12], %f12;
	mov.f64 	%fd28, 0d4018000000000000;
	{
	.reg .b32 %temp; 
	mov.b64 	{%temp, %r16}, %fd28;
	}
	and.b32  	%r18, %r16, 2146435072;
	setp.eq.s32 	%p6, %r18, 1073741824;
	{ // callseq 4, 0
	.param .b64 param0;
	st.param.f64 	[param0], 0d4018000000000000;
	.param .b64 retval0;
	call.uni (retval0), 
	__internal_accurate_pow, 
	(
	param0
	);
	ld.param.f64 	%fd29, [retval0];
	} // callseq 4
	neg.f64 	%fd31, %fd29;
	selp.f64 	%fd32, %fd31, %fd29, %p6;
	selp.f64 	%fd33, %fd32, %fd29, %p1;
	mul.f64 	%fd34, %fd33, 0d4090000000000000;
	cvt.rzi.s32.f64 	%r19, %fd34;
	cvt.rn.f32.s32 	%f13, %r19;
	ld.global.f32 	%f14, [%rd2+16];
	add.f32 	%f15, %f14, %f13;
	st.global.f32 	[%rd2+16], %f15;
	mov.f64 	%fd35, 0d401C000000000000;
	{
	.reg .b32 %temp; 
	mov.b64 	{%temp, %r20}, %fd35;
	}
	and.b32  	%r22, %r20, 2146435072;
	setp.eq.s32 	%p7, %r22, 1074790400;
	{ // callseq 5, 0
	.param .b64 param0;
	st.param.f64 	[param0], 0d401C000000000000;
	.param .b64 retval0;
	call.uni (retval0), 
	__internal_accurate_pow, 
	(
	param0
	);
	ld.param.f64 	%fd36, [retval0];
	} // callseq 5
	neg.f64 	%fd38, %fd36;
	selp.f64 	%fd39, %fd38, %fd36, %p7;
	selp.f64 	%fd40, %fd39, %fd36, %p1;
	mul.f64 	%fd41, %fd40, 0d4090000000000000;
	cvt.rzi.s32.f64 	%r23, %fd41;
	cvt.rn.f32.s32 	%f16, %r23;
	ld.global.f32 	%f17, [%rd2+20];
	add.f32 	%f18, %f17, %f16;
	st.global.f32 	[%rd2+20], %f18;
	mov.f64 	%fd42, 0d4020000000000000;
	{
	.reg .b32 %temp; 
	mov.b64 	{%temp, %r24}, %fd42;
	}
	and.b32  	%r26, %r24, 2146435072;
	setp.eq.s32 	%p8, %r26, 1071644672;
	{ // callseq 6, 0
	.param .b64 param0;
	st.param.f64 	[param0], 0d4020000000000000;
	.param .b64 retval0;
	call.uni (retval0), 
	__internal_accurate_pow, 
	(
	param0
	);
	ld.param.f64 	%fd43, [retval0];
	} // callseq 6
	neg.f64 	%fd45, %fd43;
	selp.f64 	%fd46, %fd45, %fd43, %p8;
	selp.f64 	%fd47, %fd46, %fd43, %p1;
	mul.f64 	%fd48, %fd47, 0d4090000000000000;
	cvt.rzi.s32.f64 	%r27, %fd48;
	cvt.rn.f32.s32 	%f19, %r27;
	ld.global.f32 	%f20, [%rd2+24];
	add.f32 	%f21, %f20, %f19;
	st.global.f32 	[%rd2+24], %f21;
	mov.f64 	%fd49, 0d4022000000000000;
	{
	.reg .b32 %temp; 
	mov.b64 	{%temp, %r28}, %fd49;
	}
	and.b32  	%r30, %r28, 2146435072;
	setp.eq.s32 	%p9, %r30, 1075838976;
	{ // callseq 7, 0
	.param .b64 param0;
	st.param.f64 	[param0], 0d4022000000000000;
	.param .b64 retval0;
	call.uni (retval0), 
	__internal_accurate_pow, 
	(
	param0
	);
	ld.param.f64 	%fd50, [retval0];
	} // callseq 7
	neg.f64 	%fd52, %fd50;
	selp.f64 	%fd53, %fd52, %fd50, %p9;
	selp.f64 	%fd54, %fd53, %fd50, %p1;
	mul.f64 	%fd55, %fd54, 0d4090000000000000;
	cvt.rzi.s32.f64 	%r31, %fd55;
	cvt.rn.f32.s32 	%f22, %r31;
	ld.global.f32 	%f23, [%rd2+28];
	add.f32 	%f24, %f23, %f22;
	st.global.f32 	[%rd2+28], %f24;
	mov.f64 	%fd56, 0d4024000000000000;
	{
	.reg .b32 %temp; 
	mov.b64 	{%temp, %r32}, %fd56;
	}
	and.b32  	%r34, %r32, 2146435072;
	setp.eq.s32 	%p10, %r34, 1074790400;
	{ // callseq 8, 0
	.param .b64 param0;
	st.param.f64 	[param0], 0d4024000000000000;
	.param .b64 retval0;
	call.uni (retval0), 
	__internal_accurate_pow, 
	(
	param0
	);
	ld.param.f64 	%fd57, [retval0];
	} // callseq 8
	neg.f64 	%fd59, %fd57;
	selp.f64 	%fd60, %fd59, %fd57, %p10;
	selp.f64 	%fd61, %fd60, %fd57, %p1;
	mul.f64 	%fd62, %fd61, 0d4090000000000000;
	cvt.rzi.s32.f64 	%r35, %fd62;
	cvt.rn.f32.s32 	%f25, %r35;
	ld.global.f32 	%f26, [%rd2+32];
	add.f32 	%f27, %f26, %f25;
	st.global.f32 	[%rd2+32], %f27;
	ret;

}
.func  (.param .b64 func_retval0) __internal_accurate_pow(
	.param .b64 __internal_accurate_pow_param_0
)
{
	.reg .pred 	%p<8>;
	.reg .b32 	%r<46>;
	.reg .b32 	%f<3>;
	.reg .b64 	%fd<109>;

	ld.param.f64 	%fd10, [__internal_accurate_pow_param_0];
	mov.f64 	%fd11, 0d4000000000000000;
	{
	.reg .b32 %temp; 
	mov.b64 	{%temp, %r8}, %fd11;
	}
	{
	.reg .b32 %temp; 
	mov.b64 	{%r9, %temp}, %fd11;
	}
	shr.u32 	%r10, %r8, 20;
	setp.lt.u32 	%p1, %r8, 1048576;
	mov.f64 	%fd12, 0d4360000000000000;
	{
	.reg .b32 %temp; 
	mov.b64 	{%temp, %r11}, %fd12;
	}
	{
	.reg .b32 %temp; 
	mov.b64 	{%r12, %temp}, %fd12;
	}
	shr.u32 	%r13, %r11, 20;
	add.s32 	%r14, %r13, -54;
	selp.b32 	%r15, %r12, %r9, %p1;
	selp.b32 	%r16, %r11, %r8, %p1;
	selp.b32 	%r1, %r14, %r10, %p1;
	add.s32 	%r45, %r1, -1023;
	and.b32  	%r17, %r16, -2146435073;
	or.b32  	%r18, %r17, 1072693248;
	mov.b64 	%fd107, {%r15, %r18};
	setp.lt.u32 	%p2, %r18, 1073127583;
	@%p2 bra 	$L__BB1_2;
	{
	.reg .b32 %temp; 
	mov.b64 	{%r19, %temp}, %fd107;
	}
	{
	.reg .b32 %temp; 
	mov.b64 	{%temp, %r20}, %fd107;
	}
	add.s32 	%r21, %r20, -1048576;
	mov.b64 	%fd107, {%r19, %r21};
	add.s32 	%r45, %r1, -1022;
$L__BB1_2:
	add.f64 	%fd13, %fd107, 0dBFF0000000000000;
	add.f64 	%fd14, %fd107, 0d3FF0000000000000;
	rcp.approx.ftz.f64 	%fd15, %fd14;
	neg.f64 	%fd16, %fd14;
	fma.rn.f64 	%fd17, %fd16, %fd15, 0d3FF0000000000000;
	fma.rn.f64 	%fd18, %fd17, %fd17, %fd17;
	fma.rn.f64 	%fd19, %fd18, %fd15, %fd15;
	mul.f64 	%fd20, %fd13, %fd19;
	fma.rn.f64 	%fd21, %fd13, %fd19, %fd20;
	mul.f64 	%fd22, %fd21, %fd21;
	fma.rn.f64 	%fd23, %fd22, 0d3EB0F5FF7D2CAFE2, 0d3ED0F5D241AD3B5A;
	fma.rn.f64 	%fd24, %fd23, %fd22, 0d3EF3B20A75488A3F;
	fma.rn.f64 	%fd25, %fd24, %fd22, 0d3F1745CDE4FAECD5;
	fma.rn.f64 	%fd26, %fd25, %fd22, 0d3F3C71C7258A578B;
	fma.rn.f64 	%fd27, %fd26, %fd22, 0d3F6249249242B910;
	fma.rn.f64 	%fd28, %fd27, %fd22, 0d3F89999999999DFB;
	sub.f64 	%fd29, %fd13, %fd21;
	add.f64 	%fd30, %fd29, %fd29;
	neg.f64 	%fd31, %fd21;
	fma.rn.f64 	%fd32, %fd31, %fd13, %fd30;
	mul.f64 	%fd33, %fd19, %fd32;
	fma.rn.f64 	%fd34, %fd22, %fd28, 0d3FB5555555555555;
	mov.f64 	%fd35, 0d3FB5555555555555;
	sub.f64 	%fd36, %fd35, %fd34;
	fma.rn.f64 	%fd37, %fd22, %fd28, %fd36;
	add.f64 	%fd38, %fd37, 0dBC46A4CB00B9E7B0;
	add.f64 	%fd39, %fd34, %fd38;
	sub.f64 	%fd40, %fd34, %fd39;
	add.f64 	%fd41, %fd38, %fd40;
	mul.rn.f64 	%fd42, %fd21, %fd21;
	neg.f64 	%fd43, %fd42;
	fma.rn.f64 	%fd44, %fd21, %fd21, %fd43;
	{
	.reg .b32 %temp; 
	mov.b64 	{%r22, %temp}, %fd33;
	}
	{
	.reg .b32 %temp; 
	mov.b64 	{%temp, %r23}, %fd33;
	}
	add.s32 	%r24, %r23, 1048576;
	mov.b64 	%fd45, {%r22, %r24};
	fma.rn.f64 	%fd46, %fd21, %fd45, %fd44;
	mul.rn.f64 	%fd47, %fd42, %fd21;
	neg.f64 	%fd48, %fd47;
	fma.rn.f64 	%fd49, %fd42, %fd21, %fd48;
	fma.rn.f64 	%fd50, %fd42, %fd33, %fd49;
	fma.rn.f64 	%fd51, %fd46, %fd21, %fd50;
	mul.rn.f64 	%fd52, %fd39, %fd47;
	neg.f64 	%fd53, %fd52;
	fma.rn.f64 	%fd54, %fd39, %fd47, %fd53;
	fma.rn.f64 	%fd55, %fd39, %fd51, %fd54;
	fma.rn.f64 	%fd56, %fd41, %fd47, %fd55;
	add.f64 	%fd57, %fd52, %fd56;
	sub.f64 	%fd58, %fd52, %fd57;
	add.f64 	%fd59, %fd56, %fd58;
	add.f64 	%fd60, %fd21, %fd57;
	sub.f64 	%fd61, %fd21, %fd60;
	add.f64 	%fd62, %fd57, %fd61;
	add.f64 	%fd63, %fd59, %fd62;
	add.f64 	%fd64, %fd33, %fd63;
	add.f64 	%fd65, %fd60, %fd64;
	sub.f64 	%fd66, %fd60, %fd65;
	add.f64 	%fd67, %fd64, %fd66;
	xor.b32  	%r25, %r45, -2147483648;
	mov.b32 	%r26, 1127219200;
	mov.b64 	%fd68, {%r25, %r26};
	mov.b32 	%r27, -2147483648;
	mov.b64 	%fd69, {%r27, %r26};
	sub.f64 	%fd70, %fd68, %fd69;
	fma.rn.f64 	%fd71, %fd70, 0d3FE62E42FEFA39EF, %fd65;
	fma.rn.f64 	%fd72, %fd70, 0dBFE62E42FEFA39EF, %fd71;
	sub.f64 	%fd73, %fd72, %fd65;
	sub.f64 	%fd74, %fd67, %fd73;
	fma.rn.f64 	%fd75, %fd70, 0d3C7ABC9E3B39803F, %fd74;
	add.f64 	%fd76, %fd71, %fd75;
	sub.f64 	%fd77, %fd71, %fd76;
	add.f64 	%fd78, %fd75, %fd77;
	{
	.reg .b32 %temp; 
	mov.b64 	{%temp, %r28}, %fd10;
	}
	{
	.reg .b32 %temp; 
	mov.b64 	{%r29, %temp}, %fd10;
	}
	shl.b32 	%r30, %r28, 1;
	setp.gt.u32 	%p3, %r30, -33554433;
	and.b32  	%r31, %r28, -15728641;
	selp.b32 	%r32, %r31, %r28, %p3;
	mov.b64 	%fd79, {%r29, %r32};
	mul.rn.f64 	%fd80, %fd76, %fd79;
	neg.f64 	%fd81, %fd80;
	fma.rn.f64 	%fd82, %fd76, %fd79, %fd81;
	fma.rn.f64 	%fd83, %fd78, %fd79, %fd82;
	add.f64 	%fd4, %fd80, %fd83;
	sub.f64 	%fd84, %fd80, %fd4;
	add.f64 	%fd5, %fd83, %fd84;
	fma.rn.f64 	%fd85, %fd4, 0d3FF71547652B82FE, 0d4338000000000000;
	{
	.reg .b32 %temp; 
	mov.b64 	{%r5, %temp}, %fd85;
	}
	mov.f64 	%fd86, 0dC338000000000000;
	add.rn.f64 	%fd87, %fd85, %fd86;
	fma.rn.f64 	%fd88, %fd87, 0dBFE62E42FEFA39EF, %fd4;
	fma.rn.f64 	%fd89, %fd87, 0dBC7ABC9E3B39803F, %fd88;
	fma.rn.f64 	%fd90, %fd89, 0d3E5ADE1569CE2BDF, 0d3E928AF3FCA213EA;
	fma.rn.f64 	%fd91, %fd90, %fd89, 0d3EC71DEE62401315;
	fma.rn.f64 	%fd92, %fd91, %fd89, 0d3EFA01997C89EB71;
	fma.rn.f64 	%fd93, %fd92, %fd89, 0d3F2A01A014761F65;
	fma.rn.f64 	%fd94, %fd93, %fd89, 0d3F56C16C1852B7AF;
	fma.rn.f64 	%fd95, %fd94, %fd89, 0d3F81111111122322;
	fma.rn.f64 	%fd96, %fd95, %fd89, 0d3FA55555555502A1;
	fma.rn.f64 	%fd97, %fd96, %fd89, 0d3FC5555555555511;
	fma.rn.f64 	%fd98, %fd97, %fd89, 0d3FE000000000000B;
	fma.rn.f64 	%fd99, %fd98, %fd89, 0d3FF0000000000000;
	fma.rn.f64 	%fd100, %fd99, %fd89, 0d3FF0000000000000;
	{
	.reg .b32 %temp; 
	mov.b64 	{%r6, %temp}, %fd100;
	}
	{
	.reg .b32 %temp; 
	mov.b64 	{%temp, %r7}, %fd100;
	}
	shl.b32 	%r33, %r5, 20;
	add.s32 	%r34, %r33, %r7;
	mov.b64 	%fd108, {%r6, %r34};
	{
	.reg .b32 %temp; 
	mov.b64 	{%temp, %r35}, %fd4;
	}
	mov.b32 	%f2, %r35;
	abs.f32 	%f1, %f2;
	setp.lt.f32 	%p4, %f1, 0f4086232B;
	@%p4 bra 	$L__BB1_5;
	setp.lt.f64 	%p5, %fd4, 0d0000000000000000;
	add.f64 	%fd101, %fd4, 0d7FF0000000000000;
	selp.f64 	%fd108, 0d0000000000000000, %fd101, %p5;
	setp.geu.f32 	%p6, %f1, 0f40874800;
	@%p6 bra 	$L__BB1_5;
	shr.u32 	%r36, %r5, 31;
	add.s32 	%r37, %r5, %r36;
	shr.s32 	%r38, %r37, 1;
	shl.b32 	%r39, %r38, 20;
	add.s32 	%r40, %r7, %r39;
	mov.b64 	%fd102, {%r6, %r40};
	sub.s32 	%r41, %r5, %r38;
	shl.b32 	%r42, %r41, 20;
	add.s32 	%r43, %r42, 1072693248;
	mov.b32 	%r44, 0;
	mov.b64 	%fd103, {%r44, %r43};
	mul.f64 	%fd108, %fd103, %fd102;
$L__BB1_5:
	abs.f64 	%fd104, %fd108;
	setp.eq.f64 	%p7, %fd104, 0d7FF0000000000000;
	fma.rn.f64 	%fd105, %fd108, %fd5, %fd108;
	selp.f64 	%fd106, %fd108, %fd105, %p7;
	st.param.f64 	[func_retval0], %fd106;
	ret;

}


// ===== COMPILED SASS (sm_100) =====

	.target	sm_100

	.elftype	@"ET_EXEC"


//--------------------- .note.nv.tkinfo           --------------------------
	.section	.note.nv.tkinfo,"",@"SHT_NOTE"
	.sectionflags	@"SHF_NOTE_NV_TKINFO"
	.tkinfo
        /*0018*/ 	.word	0x00000002
        /*0030*/ 	.string	""
        /*0030*/ 	.string	"ptxas"
        /*0030*/ 	.string	"Cuda compilation tools, release 13.0, V13.0.88"
        /*0030*/ 	.string	"Build cuda_13.0.r13.0/compiler.36424714_0"
        /*0030*/ 	.string	"-arch sm_100 -m 64 "



//--------------------- .note.nv.cuinfo           --------------------------
	.section	.note.nv.cuinfo,"",@"SHT_NOTE"
	.sectionflags	@"SHF_NOTE_NV_CUINFO"
        /*0018*/ 	.short	0x0002
        /*001a*/ 	.short	0x0064
        /*001c*/ 	.short	0x0082
	.zero		2


//--------------------- .nv.info                  --------------------------
	.section	.nv.info,"",@"SHT_CUDA_INFO"
	.align	4


	//----- nvinfo : EIATTR_REGCOUNT
	.align		4
        /*0000*/ 	.byte	0x04, 0x2f
        /*0002*/ 	.short	(.L_1 - .L_0)
	.align		4
.L_0:
        /*0004*/ 	.word	index@(_Z8add_kernPf)
        /*0008*/ 	.word	0x00000018


	//----- nvinfo : EIATTR_FRAME_SIZE
	.align		4
.L_1:
        /*000c*/ 	.byte	0x04, 0x11
        /*000e*/ 	.short	(.L_3 - .L_2)
	.align		4
.L_2:
        /*0010*/ 	.word	index@($_Z8add_kernPf$__internal_accurate_pow)
        /*0014*/ 	.word	0x00000000


	//----- nvinfo : EIATTR_FRAME_SIZE
	.align		4
.L_3:
        /*0018*/ 	.byte	0x04, 0x11
        /*001a*/ 	.short	(.L_5 - .L_4)
	.align		4
.L_4:
        /*001c*/ 	.word	index@(_Z8add_kernPf)
        /*0020*/ 	.word	0x00000000


	//----- nvinfo : EIATTR_MIN_STACK_SIZE
	.align		4
.L_5:
        /*0024*/ 	.byte	0x04, 0x12
        /*0026*/ 	.short	(.L_7 - .L_6)
	.align		4
.L_6:
        /*0028*/ 	.word	index@(_Z8add_kernPf)
        /*002c*/ 	.word	0x00000000
.L_7:


//--------------------- .nv.compat                --------------------------
	.section	.nv.compat,"",@"SHT_CUDA_COMPAT_INFO"
	.align	4
        /*0000*/ 	.byte	0x02, 0x09, 0x00, 0x00, 0x02, 0x02, 0x01, 0x00, 0x02, 0x05, 0x05, 0x00, 0x03, 0x07, 0x01, 0x01
        /*0010*/ 	.byte	0x02, 0x03, 0x00, 0x00, 0x02, 0x06, 0x01, 0x00, 0x04, 0x0b, 0x08, 0x00, 0x01, 0x00, 0x00, 0x00
        /*0020*/ 	.byte	0x00, 0x00, 0x00, 0x00


//--------------------- .nv.info._Z8add_kernPf    --------------------------
	.section	.nv.info._Z8add_kernPf,"",@"SHT_CUDA_INFO"
	.sectionflags	@""
	.align	4


	//----- nvinfo : EIATTR_CUDA_API_VERSION
	.align		4
        /*0000*/ 	.byte	0x04, 0x37
        /*0002*/ 	.short	(.L_9 - .L_8)
.L_8:
        /*0004*/ 	.word	0x00000082


	//----- nvinfo : EIATTR_KPARAM_INFO
	.align		4
.L_9:
        /*0008*/ 	.byte	0x04, 0x17
        /*000a*/ 	.short	(.L_11 - .L_10)
.L_10:
        /*000c*/ 	.word	0x00000000
        /*0010*/ 	.short	0x0000
        /*0012*/ 	.short	0x0000
        /*0014*/ 	.byte	0x00, 0xf5, 0x21, 0x00


	//----- nvinfo : EIATTR_SPARSE_MMA_MASK
	.align		4
.L_11:
        /*0018*/ 	.byte	0x03, 0x50
        /*001a*/ 	.short	0x0000


	//----- nvinfo : EIATTR_MAXREG_COUNT
	.align		4
        /*001c*/ 	.byte	0x03, 0x1b
        /*001e*/ 	.short	0x00ff


	//----- nvinfo : EIATTR_MERCURY_ISA_VERSION
	.align		4
        /*0020*/ 	.byte	0x03, 0x5f
        /*0022*/ 	.short	0x0101


	//----- nvinfo : EIATTR_VRC_CTA_INIT_COUNT
	.align		4
        /*0024*/ 	.byte	0x02, 0x4a
	.zero		1
	.zero		1


	//----- nvinfo : EIATTR_EXIT_INSTR_OFFSETS
	.align		4
        /*0028*/ 	.byte	0x04, 0x1c
        /*002a*/ 	.short	(.L_13 - .L_12)


	//   ....[0]....
.L_12:
        /*002c*/ 	.word	0x000005d0


	//----- nvinfo : EIATTR_CRS_STACK_SIZE
	.align		4
.L_13:
        /*0030*/ 	.byte	0x04, 0x1e
        /*0032*/ 	.short	(.L_15 - .L_14)
.L_14:
        /*0034*/ 	.word	0x00000000


	//----- nvinfo : EIATTR_CBANK_PARAM_SIZE
	.align		4
.L_15:
        /*0038*/ 	.byte	0x03, 0x19
        /*003a*/ 	.short	0x0008


	//----- nvinfo : EIATTR_PARAM_CBANK
	.align		4
        /*003c*/ 	.byte	0x04, 0x0a
        /*003e*/ 	.short	(.L_17 - .L_16)
	.align		4
.L_16:
        /*0040*/ 	.word	index@(.nv.constant0._Z8add_kernPf)
        /*0044*/ 	.short	0x0380
        /*0046*/ 	.short	0x0008


	//----- nvinfo : EIATTR_SW_WAR
	.align		4
.L_17:
        /*0048*/ 	.byte	0x04, 0x36
        /*004a*/ 	.short	(.L_19 - .L_18)
.L_18:
        /*004c*/ 	.word	0x00000008
.L_19:


//--------------------- .nv.callgraph             --------------------------
	.section	.nv.callgraph,"",@"SHT_CUDA_CALLGRAPH"
	.align	4
	.sectionentsize	8
	.align		4
        /*0000*/ 	.word	0x00000000
	.align		4
        /*0004*/ 	.word	0xffffffff
	.align		4
        /*0008*/ 	.word	0x00000000
	.align		4
        /*000c*/ 	.word	0xfffffffe
	.align		4
        /*0010*/ 	.word	0x00000000
	.align		4
        /*0014*/ 	.word	0xfffffffd
	.align		4
        /*0018*/ 	.word	0x00000000
	.align		4
        /*001c*/ 	.word	0xfffffffc


//--------------------- .text._Z8add_kernPf       --------------------------
	.section	.text._Z8add_kernPf,"ax",@progbits
	.align	128
        .global         _Z8add_kernPf
        .type           _Z8add_kernPf,@function
        .size           _Z8add_kernPf,(.L_x_2 - _Z8add_kernPf)
        .other          _Z8add_kernPf,@"STO_CUDA_ENTRY STV_DEFAULT"
_Z8add_kernPf:
.text._Z8add_kernPf:
[----:B------:R-:W-:Y:S01]  /*0000*/  LDC R1, c[0x0][0x37c] ;  /* 0x0000df00ff017b82 */ /* 0x000fe20000000800 */
[----:B------:R-:W-:Y:S01]  /*0010*/  MOV R0, 0x60 ;  /* 0x0000006000007802 */ /* 0x000fe20000000f00 */
[----:B------:R-:W0:Y:S01]  /*0020*/  LDCU.64 UR8, c[0x0][0x358] ;  /* 0x00006b00ff0877ac */ /* 0x000e220008000a00 */
[----:B------:R-:W-:Y:S01]  /*0030*/  UMOV UR4, URZ ;  /* 0x000000ff00047c82 */ /* 0x000fe20008000000 */
[----:B------:R-:W-:-:S05]  /*0040*/  UMOV UR6, 0x40000000 ;  /* 0x4000000000067882 */ /* 0x000fca0000000000 */
[----:B0-----:R-:W-:Y:S05]  /*0050*/  CALL.REL.NOINC `($_Z8add_kernPf$__internal_accurate_pow) ;  /* 0x0000000400607944 */ /* 0x001fea0003c00000 */
[----:B------:R-:W0:Y:S02]  /*0060*/  LDC.64 R4, c[0x0][0x380] ;  /* 0x0000e000ff047b82 */ /* 0x000e240000000a00 */
[----:B0-----:R-:W2:Y:S01]  /*0070*/  LDG.E R7, desc[UR8][R4.64] ;  /* 0x0000000804077981 */ /* 0x001ea2000c1e1900 */
[----:B------:R-:W-:Y:S01]  /*0080*/  DMUL R2, R2, 1024 ;  /* 0x4090000002027828 */ /* 0x000fe20000000000 */
[----:B------:R-:W-:-:S09]  /*0090*/  UMOV UR6, 0x40080000 ;  /* 0x4008000000067882 */ /* 0x000fd20000000000 */
[----:B------:R-:W0:Y:S02]  /*00a0*/  F2I.F64.TRUNC R2, R2 ;  /* 0x0000000200027311 */ /* 0x000e24000030d100 */
[----:B0-----:R-:W-:-:S05]  /*00b0*/  I2FP.F32.S32 R0, R2 ;  /* 0x0000000200007245 */ /* 0x001fca0000201400 */
[----:B--2---:R-:W-:Y:S01]  /*00c0*/  FADD R7, R0, R7 ;  /* 0x0000000700077221 */ /* 0x004fe20000000000 */
[----:B------:R-:W-:-:S04]  /*00d0*/  MOV R0, 0x100 ;  /* 0x0000010000007802 */ /* 0x000fc80000000f00 */
[----:B------:R0:W-:Y:S03]  /*00e0*/  STG.E desc[UR8][R4.64], R7 ;  /* 0x0000000704007986 */ /* 0x0001e6000c101908 */
        /* <DEDUP_REMOVED lines=73> */
[----:B------:R-:W-:-:S10]  /*0580*/  DMUL R2, R2, 1024 ;  /* 0x4090000002027828 */ /* 0x000fd40000000000 */
[----:B------:R-:W0:Y:S02]  /*0590*/  F2I.F64.TRUNC R2, R2 ;  /* 0x0000000200027311 */ /* 0x000e24000030d100 */
[----:B0-----:R-:W-:-:S05]  /*05a0*/  I2FP.F32.S32 R7, R2 ;  /* 0x0000000200077245 */ /* 0x001fca0000201400 */
[----:B--2---:R-:W-:-:S05]  /*05b0*/  FADD R7, R7, R0 ;  /* 0x0000000007077221 */ /* 0x004fca0000000000 */
[----:B------:R-:W-:Y:S01]  /*05c0*/  STG.E desc[UR8][R4.64+0x20], R7 ;  /* 0x0000200704007986 */ /* 0x000fe2000c101908 */
[----:B------:R-:W-:Y:S05]  /*05d0*/  EXIT ;  /* 0x000000000000794d */ /* 0x000fea0003800000 */
        .type           $_Z8add_kernPf$__internal_accurate_pow,@function
        .size           $_Z8add_kernPf$__internal_accurate_pow,(.L_x_2 - $_Z8add_kernPf$__internal_accurate_pow)
$_Z8add_kernPf$__internal_accurate_pow:
[----:B------:R-:W0:Y:S01]  /*05e0*/  MUFU.RCP64H R5, 2 ;  /* 0x4000000000057908 */ /* 0x000e220000001800 */
[----:B------:R-:W-:Y:S01]  /*05f0*/  IMAD.MOV.U32 R2, RZ, RZ, 0x0 ;  /* 0x00000000ff027424 */ /* 0x000fe200078e00ff */
[----:B------:R-:W-:Y:S01]  /*0600*/  UMOV UR10, 0x7d2cafe2 ;  /* 0x7d2cafe2000a7882 */ /* 0x000fe20000000000 */
[----:B------:R-:W-:Y:S01]  /*0610*/  IMAD.MOV.U32 R3, RZ, RZ, 0x40000000 ;  /* 0x40000000ff037424 */ /* 0x000fe200078e00ff */
[----:B------:R-:W-:Y:S01]  /*0620*/  UMOV UR11, 0x3eb0f5ff ;  /* 0x3eb0f5ff000b7882 */ /* 0x000fe20000000000 */
[----:B------:R-:W-:Y:S01]  /*0630*/  IMAD.MOV.U32 R4, RZ, RZ, RZ ;  /* 0x000000ffff047224 */ /* 0x000fe200078e00ff */
[----:B------:R-:W-:Y:S01]  /*0640*/  USHF.L.U32 UR7, UR6, 0x1, URZ ;  /* 0x0000000106077899 */ /* 0x000fe200080006ff */
[----:B------:R-:W-:Y:S01]  /*0650*/  IMAD.MOV.U32 R6, RZ, RZ, 0x41ad3b5a ;  /* 0x41ad3b5aff067424 */ /* 0x000fe200078e00ff */
[----:B------:R-:W-:Y:S01]  /*0660*/  ULOP3.LUT UR5, UR6, 0xff0fffff, URZ, 0xc0, !UPT ;  /* 0xff0fffff06057892 */ /* 0x000fe2000f8ec0ff */
[----:B------:R-:W-:Y:S01]  /*0670*/  IMAD.MOV.U32 R7, RZ, RZ, 0x3ed0f5d2 ;  /* 0x3ed0f5d2ff077424 */ /* 0x000fe200078e00ff */
[----:B------:R-:W-:-:S03]  /*0680*/  UISETP.GT.U32.AND UP0, UPT, UR7, -0x2000001, UPT ;  /* 0xfdffffff0700788c */ /* 0x000fc6000bf04070 */
[----:B------:R-:W-:Y:S01]  /*0690*/  UMOV UR7, 0x3c7abc9e ;  /* 0x3c7abc9e00077882 */ /* 0x000fe20000000000 */
[----:B------:R-:W-:Y:S01]  /*06a0*/  USEL UR5, UR5, UR6, UP0 ;  /* 0x0000000605057287 */ /* 0x000fe20008000000 */
[----:B0-----:R-:W-:Y:S02]  /*06b0*/  DFMA R2, R4, -R2, 1 ;  /* 0x3ff000000402742b */ /* 0x001fe40000000802 */
[----:B------:R-:W-:-:S06]  /*06c0*/  UMOV UR6, 0x3b39803f ;  /* 0x3b39803f00067882 */ /* 0x000fcc0000000000 */
[----:B------:R-:W-:-:S08]  /*06d0*/  DFMA R2, R2, R2, R2 ;  /* 0x000000020202722b */ /* 0x000fd00000000002 */
[----:B------:R-:W-:-:S08]  /*06e0*/  DFMA R4, R4, R2, R4 ;  /* 0x000000020404722b */ /* 0x000fd00000000004 */
[----:B------:R-:W-:-:S08]  /*06f0*/  DMUL R2, RZ, R4 ;  /* 0x00000004ff027228 */ /* 0x000fd00000000000 */
[----:B------:R-:W-:-:S08]  /*0700*/  DFMA R2, RZ, R4, R2 ;  /* 0x00000004ff02722b */ /* 0x000fd00000000002 */
[----:B------:R-:W-:Y:S02]  /*0710*/  DMUL R8, R2, R2 ;  /* 0x0000000202087228 */ /* 0x000fe40000000000 */
[----:B------:R-:W-:-:S06]  /*0720*/  DADD R10, RZ, -R2 ;  /* 0x00000000ff0a7229 */ /* 0x000fcc0000000802 */
[----:B------:R-:W-:Y:S01]  /*0730*/  DFMA R6, R8, UR10, R6 ;  /* 0x0000000a08067c2b */ /* 0x000fe20008000006 */
[----:B------:R-:W-:Y:S01]  /*0740*/  UMOV UR10, 0x75488a3f ;  /* 0x75488a3f000a7882 */ /* 0x000fe20000000000 */
[----:B------:R-:W-:Y:S01]  /*0750*/  UMOV UR11, 0x3ef3b20a ;  /* 0x3ef3b20a000b7882 */ /* 0x000fe20000000000 */
[----:B------:R-:W-:Y:S02]  /*0760*/  DADD R14, R10, R10 ;  /* 0x000000000a0e7229 */ /* 0x000fe4000000000a */
[----:B------:R-:W-:-:S03]  /*0770*/  DMUL R10, R2, R2 ;  /* 0x00000002020a7228 */ /* 0x000fc60000000000 */
[----:B------:R-:W-:Y:S01]  /*0780*/  DFMA R6, R8, R6, UR10 ;  /* 0x0000000a08067e2b */ /* 0x000fe20008000006 */
[----:B------:R-:W-:Y:S01]  /*0790*/  UMOV UR10, 0xe4faecd5 ;  /* 0xe4faecd5000a7882 */ /* 0x000fe20000000000 */
[----:B------:R-:W-:Y:S01]  /*07a0*/  UMOV UR11, 0x3f1745cd ;  /* 0x3f1745cd000b7882 */ /* 0x000fe20000000000 */
[----:B------:R-:W-:-:S05]  /*07b0*/  DFMA R14, RZ, -R2, R14 ;  /* 0x80000002ff0e722b */ /* 0x000fca000000000e */
[----:B------:R-:W-:Y:S01]  /*07c0*/  DFMA R6, R8, R6, UR10 ;  /* 0x0000000a08067e2b */ /* 0x000fe20008000006 */
[----:B------:R-:W-:Y:S01]  /*07d0*/  UMOV UR10, 0x258a578b ;  /* 0x258a578b000a7882 */ /* 0x000fe20000000000 */
[----:B------:R-:W-:Y:S01]  /*07e0*/  UMOV UR11, 0x3f3c71c7 ;  /* 0x3f3c71c7000b7882 */ /* 0x000fe20000000000 */
[----:B------:R-:W-:-:S05]  /*07f0*/  DMUL R4, R4, R14 ;  /* 0x0000000e04047228 */ /* 0x000fca0000000000 */
[----:B------:R-:W-:Y:S01]  /*0800*/  DFMA R6, R8, R6, UR10 ;  /* 0x0000000a08067e2b */ /* 0x000fe20008000006 */
[----:B------:R-:W-:Y:S01]  /*0810*/  UMOV UR10, 0x9242b910 ;  /* 0x9242b910000a7882 */ /* 0x000fe20000000000 */
[----:B------:R-:W-:-:S03]  /*0820*/  UMOV UR11, 0x3f624924 ;  /* 0x3f624924000b7882 */ /* 0x000fc60000000000 */
[----:B------:R-:W-:Y:S01]  /*0830*/  IADD3 R19, PT, PT, R5, 0x100000, RZ ;  /* 0x0010000005137810 */ /* 0x000fe20007ffe0ff */
[----:B------:R-:W-:Y:S02]  /*0840*/  IMAD.MOV.U32 R18, RZ, RZ, R4 ;  /* 0x000000ffff127224 */ /* 0x000fe400078e0004 */
[----:B------:R-:W-:Y:S01]  /*0850*/  DFMA R6, R8, R6, UR10 ;  /* 0x0000000a08067e2b */ /* 0x000fe20008000006 */
[----:B------:R-:W-:Y:S01]  /*0860*/  UMOV UR10, 0x99999dfb ;  /* 0x99999dfb000a7882 */ /* 0x000fe20000000000 */
[----:B------:R-:W-:-:S06]  /*0870*/  UMOV UR11, 0x3f899999 ;  /* 0x3f899999000b7882 */ /* 0x000fcc0000000000 */
[----:B------:R-:W-:Y:S01]  /*0880*/  DFMA R12, R8, R6, UR10 ;  /* 0x0000000a080c7e2b */ /* 0x000fe20008000006 */
[----:B------:R-:W-:Y:S01]  /*0890*/  UMOV UR10, 0x55555555 ;  /* 0x55555555000a7882 */ /* 0x000fe20000000000 */
[----:B------:R-:W-:-:S06]  /*08a0*/  UMOV UR11, 0x3fb55555 ;  /* 0x3fb55555000b7882 */ /* 0x000fcc0000000000 */
[----:B------:R-:W-:-:S08]  /*08b0*/  DFMA R6, R8, R12, UR10 ;  /* 0x0000000a08067e2b */ /* 0x000fd0000800000c */
[----:B------:R-:W-:Y:S01]  /*08c0*/  DADD R16, -R6, UR10 ;  /* 0x0000000a06107e29 */ /* 0x000fe20008000100 */
[----:B------:R-:W-:Y:S01]  /*08d0*/  UMOV UR10, 0xb9e7b0 ;  /* 0x00b9e7b0000a7882 */ /* 0x000fe20000000000 */
[----:B------:R-:W-:-:S06]  /*08e0*/  UMOV UR11, 0x3c46a4cb ;  /* 0x3c46a4cb000b7882 */ /* 0x000fcc0000000000 */
[----:B------:R-:W-:Y:S02]  /*08f0*/  DFMA R16, R8, R12, R16 ;  /* 0x0000000c0810722b */ /* 0x000fe40000000010 */
[----:B------:R-:W-:-:S06]  /*0900*/  DMUL R8, R2, R10 ;  /* 0x0000000a02087228 */ /* 0x000fcc0000000000 */
[----:B------:R-:W-:Y:S01]  /*0910*/  DADD R14, R16, -UR10 ;  /* 0x8000000a100e7e29 */ /* 0x000fe20008000000 */
[----:B------:R-:W-:Y:S01]  /*0920*/  UMOV UR10, 0x0 ;  /* 0x00000000000a7882 */ /* 0x000fe20000000000 */
[C---:B------:R-:W-:Y:S01]  /*0930*/  DFMA R20, R2.reuse, R10, -R8 ;  /* 0x0000000a0214722b */ /* 0x040fe20000000808 */
[----:B------:R-:W-:Y:S01]  /*0940*/  UMOV UR11, 0x3ff00000 ;  /* 0x3ff00000000b7882 */ /* 0x000fe20000000000 */
[----:B------:R-:W-:-:S04]  /*0950*/  DFMA R16, R2, R2, -R10 ;  /* 0x000000020210722b */ /* 0x000fc8000000080a */
[----:B------:R-:W-:Y:S02]  /*0960*/  DADD R12, R6, R14 ;  /* 0x00000000060c7229 */ /* 0x000fe4000000000e */
[----:B------:R-:W-:Y:S02]  /*0970*/  DFMA R20, R4, R10, R20 ;  /* 0x0000000a0414722b */ /* 0x000fe40000000014 */
[----:B------:R-:W-:-:S04]  /*0980*/  DFMA R16, R2, R18, R16 ;  /* 0x000000120210722b */ /* 0x000fc80000000010 */
[----:B------:R-:W-:Y:S02]  /*0990*/  DMUL R10, R12, R8 ;  /* 0x000000080c0a7228 */ /* 0x000fe40000000000 */
[----:B------:R-:W-:Y:S02]  /*09a0*/  DADD R6, R6, -R12 ;  /* 0x0000000006067229 */ /* 0x000fe4000000080c */
[----:B------:R-:W-:-:S04]  /*09b0*/  DFMA R16, R2, R16, R20 ;  /* 0x000000100210722b */ /* 0x000fc80000000014 */
[----:B------:R-:W-:Y:S02]  /*09c0*/  DFMA R18, R12, R8, -R10 ;  /* 0x000000080c12722b */ /* 0x000fe4000000080a */
[----:B------:R-:W-:-:S06]  /*09d0*/  DADD R6, R14, R6 ;  /* 0x000000000e067229 */ /* 0x000fcc0000000006 */
[----:B------:R-:W-:-:S08]  /*09e0*/  DFMA R16, R12, R16, R18 ;  /* 0x000000100c10722b */ /* 0x000fd00000000012 */
[----:B------:R-:W-:-:S08]  /*09f0*/  DFMA R16, R6, R8, R16 ;  /* 0x000000080610722b */ /* 0x000fd00000000010 */
[----:B------:R-:W-:-:S08]  /*0a00*/  DADD R8, R10, R16 ;  /* 0x000000000a087229 */ /* 0x000fd00000000010 */
[--C-:B------:R-:W-:Y:S02]  /*0a10*/  DADD R6, R2, R8.reuse ;  /* 0x0000000002067229 */ /* 0x100fe40000000008 */
[----:B------:R-:W-:-:S06]  /*0a20*/  DADD R10, R10, -R8 ;  /* 0x000000000a0a7229 */ /* 0x000fcc0000000808 */
[----:B------:R-:W-:Y:S02]  /*0a30*/  DADD R2, R2, -R6 ;  /* 0x0000000002027229 */ /* 0x000fe40000000806 */
[----:B------:R-:W-:-:S06]  /*0a40*/  DADD R10, R16, R10 ;  /* 0x00000000100a7229 */ /* 0x000fcc000000000a */
[----:B------:R-:W-:-:S08]  /*0a50*/  DADD R2, R8, R2 ;  /* 0x0000000008027229 */ /* 0x000fd00000000002 */
[----:B------:R-:W-:Y:S01]  /*0a60*/  DADD R2, R10, R2 ;  /* 0x000000000a027229 */ /* 0x000fe20000000002 */
[----:B------:R-:W-:Y:S02]  /*0a70*/  IMAD.MOV.U32 R10, RZ, RZ, -0x105c611 ;  /* 0xfefa39efff0a7424 */ /* 0x000fe400078e00ff */
[----:B------:R-:W-:-:S05]  /*0a80*/  IMAD.MOV.U32 R11, RZ, RZ, 0x3fe62e42 ;  /* 0x3fe62e42ff0b7424 */ /* 0x000fca00078e00ff */
[----:B------:R-:W-:Y:S01]  /*0a90*/  DADD R4, R4, R2 ;  /* 0x0000000004047229 */ /* 0x000fe20000000002 */
[----:B------:R-:W-:Y:S01]  /*0aa0*/  IMAD.MOV.U32 R2, RZ, RZ, -0x105c611 ;  /* 0xfefa39efff027424 */ /* 0x000fe200078e00ff */
[----:B------:R-:W-:-:S06]  /*0ab0*/  MOV R3, 0x3fe62e42 ;  /* 0x3fe62e4200037802 */ /* 0x000fcc0000000f00 */
[----:B------:R-:W-:-:S08]  /*0ac0*/  DADD R8, R6, R4 ;  /* 0x0000000006087229 */ /* 0x000fd00000000004 */
[--C-:B------:R-:W-:Y:S02]  /*0ad0*/  DFMA R10, R10, UR10, R8.reuse ;  /* 0x0000000a0a0a7c2b */ /* 0x100fe40008000008 */
[----:B------:R-:W-:-:S06]  /*0ae0*/  DADD R6, R6, -R8 ;  /* 0x0000000006067229 */ /* 0x000fcc0000000808 */
[----:B------:R-:W-:Y:S02]  /*0af0*/  DFMA R12, -R2, 1, R10 ;  /* 0x3ff00000020c782b */ /* 0x000fe4000000010a */
[----:B------:R-:W-:Y:S01]  /*0b00*/  DADD R6, R4, R6 ;  /* 0x0000000004067229 */ /* 0x000fe20000000006 */
[----:B------:R-:W-:Y:S02]  /*0b10*/  IMAD.MOV.U32 R4, RZ, RZ, 0x3b39803f ;  /* 0x3b39803fff047424 */ /* 0x000fe400078e00ff */
[----:B------:R-:W-:-:S03]  /*0b20*/  IMAD.MOV.U32 R5, RZ, RZ, 0x3c7abc9e ;  /* 0x3c7abc9eff057424 */ /* 0x000fc600078e00ff */
[----:B------:R-:W-:-:S08]  /*0b30*/  DADD R12, -R8, R12 ;  /* 0x00000000080c7229 */ /* 0x000fd0000000010c */
[----:B------:R-:W-:-:S08]  /*0b40*/  DADD R6, R6, -R12 ;  /* 0x0000000006067229 */ /* 0x000fd0000000080c */
[----:B------:R-:W-:-:S08]  /*0b50*/  DFMA R6, R4, UR10, R6 ;  /* 0x0000000a04067c2b */ /* 0x000fd00008000006 */
[----:B------:R-:W-:-:S08]  /*0b60*/  DADD R8, R10, R6 ;  /* 0x000000000a087229 */ /* 0x000fd00000000006 */
[----:B------:R-:W-:Y:S02]  /*0b70*/  DADD R10, R10, -R8 ;  /* 0x000000000a0a7229 */ /* 0x000fe40000000808 */
[----:B------:R-:W-:-:S06]  /*0b80*/  DMUL R4, R8, UR4 ;  /* 0x0000000408047c28 */ /* 0x000fcc0008000000 */
[----:B------:R-:W-:Y:S02]  /*0b90*/  DADD R10, R6, R10 ;  /* 0x00000000060a7229 */ /* 0x000fe4000000000a */
[----:B------:R-:W-:-:S08]  /*0ba0*/  DFMA R8, R8, UR4, -R4 ;  /* 0x0000000408087c2b */ /* 0x000fd00008000804 */
[----:B------:R-:W-:Y:S01]  /*0bb0*/  DFMA R10, R10, UR4, R8 ;  /* 0x000000040a0a7c2b */ /* 0x000fe20008000008 */
[----:B------:R-:W-:Y:S01]  /*0bc0*/  IMAD.MOV.U32 R8, RZ, RZ, 0x652b82fe ;  /* 0x652b82feff087424 */ /* 0x000fe200078e00ff */
[----:B------:R-:W-:-:S06]  /*0bd0*/  MOV R9, 0x3ff71547 ;  /* 0x3ff7154700097802 */ /* 0x000fcc0000000f00 */
[----:B------:R-:W-:-:S08]  /*0be0*/  DADD R6, R4, R10 ;  /* 0x0000000004067229 */ /* 0x000fd0000000000a */
[----:B------:R-:W-:Y:S02]  /*0bf0*/  DFMA R8, R6, R8, 6.75539944105574400000e+15 ;  /* 0x433800000608742b */ /* 0x000fe40000000008 */
[----:B------:R-:W-:Y:S01]  /*0c00*/  FSETP.GEU.AND P0, PT, |R7|, 4.1917929649353027344, PT ;  /* 0x4086232b0700780b */ /* 0x000fe20003f0e200 */
[----:B------:R-:W-:-:S05]  /*0c10*/  DADD R4, R4, -R6 ;  /* 0x0000000004047229 */ /* 0x000fca0000000806 */
[----:B------:R-:W-:-:S03]  /*0c20*/  DADD R12, R8, -6.75539944105574400000e+15 ;  /* 0xc3380000080c7429 */ /* 0x000fc60000000000 */
[----:B------:R-:W-:-:S05]  /*0c30*/  DADD R10, R10, R4 ;  /* 0x000000000a0a7229 */ /* 0x000fca0000000004 */
[----:B------:R-:W-:-:S08]  /*0c40*/  DFMA R2, R12, -R2, R6 ;  /* 0x800000020c02722b */ /* 0x000fd00000000006 */
[----:B------:R-:W-:Y:S01]  /*0c50*/  DFMA R2, R12, -UR6, R2 ;  /* 0x800000060c027c2b */ /* 0x000fe20008000002 */
[----:B------:R-:W-:Y:S01]  /*0c60*/  UMOV UR6, 0x69ce2bdf ;  /* 0x69ce2bdf00067882 */ /* 0x000fe20000000000 */
[----:B------:R-:W-:Y:S01]  /*0c70*/  IMAD.MOV.U32 R12, RZ, RZ, -0x35dec16 ;  /* 0xfca213eaff0c7424 */ /* 0x000fe200078e00ff */
[----:B------:R-:W-:Y:S01]  /*0c80*/  UMOV UR7, 0x3e5ade15 ;  /* 0x3e5ade1500077882 */ /* 0x000fe20000000000 */
[----:B------:R-:W-:-:S06]  /*0c90*/  IMAD.MOV.U32 R13, RZ, RZ, 0x3e928af3 ;  /* 0x3e928af3ff0d7424 */ /* 0x000fcc00078e00ff */
[----:B------:R-:W-:Y:S01]  /*0ca0*/  DFMA R12, R2, UR6, R12 ;  /* 0x00000006020c7c2b */ /* 0x000fe2000800000c */
[----:B------:R-:W-:Y:S01]  /*0cb0*/  UMOV UR6, 0x62401315 ;  /* 0x6240131500067882 */ /* 0x000fe20000000000 */
[----:B------:R-:W-:-:S06]  /*0cc0*/  UMOV UR7, 0x3ec71dee ;  /* 0x3ec71dee00077882 */ /* 0x000fcc0000000000 */
[----:B------:R-:W-:Y:S01]  /*0cd0*/  DFMA R12, R2, R12, UR6 ;  /* 0x00000006020c7e2b */ /* 0x000fe2000800000c */
        /* <DEDUP_REMOVED lines=20> */
[----:B------:R-:W-:-:S08]  /*0e20*/  DFMA R12, R2, R12, UR6 ;  /* 0x00000006020c7e2b */ /* 0x000fd0000800000c */
[----:B------:R-:W-:-:S08]  /*0e30*/  DFMA R12, R2, R12, 1 ;  /* 0x3ff00000020c742b */ /* 0x000fd0000000000c */
[----:B------:R-:W-:-:S10]  /*0e40*/  DFMA R12, R2, R12, 1 ;  /* 0x3ff00000020c742b */ /* 0x000fd4000000000c */
[----:B------:R-:W-:Y:S01]  /*0e50*/  IMAD R3, R8, 0x100000, R13 ;  /* 0x0010000008037824 */ /* 0x000fe200078e020d */
[----:B------:R-:W-:Y:S01]  /*0e60*/  MOV R2, R12 ;  /* 0x0000000c00027202 */ /* 0x000fe20000000f00 */
[----:B------:R-:W-:Y:S06]  /*0e70*/  @!P0 BRA `(.L_x_0) ;  /* 0x0000000000388947 */ /* 0x000fec0003800000 */
[----:B------:R-:W-:Y:S01]  /*0e80*/  FSETP.GEU.AND P1, PT, |R7|, 4.2275390625, PT ;  /* 0x408748000700780b */ /* 0x000fe20003f2e200 */
[C---:B------:R-:W-:Y:S02]  /*0e90*/  DADD R2, R6.reuse, +INF ;  /* 0x7ff0000006027429 */ /* 0x040fe40000000000 */
[----:B------:R-:W-:-:S08]  /*0ea0*/  DSETP.GEU.AND P0, PT, R6, RZ, PT ;  /* 0x000000ff0600722a */ /* 0x000fd00003f0e000 */
[----:B------:R-:W-:Y:S02]  /*0eb0*/  FSEL R2, R2, RZ, P0 ;  /* 0x000000ff02027208 */ /* 0x000fe40000000000 */
[----:B------:R-:W-:Y:S01]  /*0ec0*/  FSEL R3, R3, RZ, P0 ;  /* 0x000000ff03037208 */ /* 0x000fe20000000000 */
[----:B------:R-:W-:Y:S06]  /*0ed0*/  @P1 BRA `(.L_x_0) ;  /* 0x0000000000201947 */ /* 0x000fec0003800000 */
[----:B------:R-:W-:-:S04]  /*0ee0*/  LEA.HI R2, R8, R8, RZ, 0x1 ;  /* 0x0000000808027211 */ /* 0x000fc800078f08ff */
[----:B------:R-:W-:Y:S01]  /*0ef0*/  SHF.R.S32.HI R3, RZ, 0x1, R2 ;  /* 0x00000001ff037819 */ /* 0x000fe20000011402 */
[----:B------:R-:W-:-:S04]  /*0f00*/  IMAD.MOV.U32 R2, RZ, RZ, R12 ;  /* 0x000000ffff027224 */ /* 0x000fc800078e000c */
[----:B------:R-:W-:Y:S02]  /*0f10*/  IMAD.IADD R4, R8, 0x1, -R3 ;  /* 0x0000000108047824 */ /* 0x000fe400078e0a03 */
[----:B------:R-:W-:-:S03]  /*0f20*/  IMAD R3, R3, 0x100000, R13 ;  /* 0x0010000003037824 */ /* 0x000fc600078e020d */
[----:B------:R-:W-:Y:S02]  /*0f30*/  LEA R5, R4, 0x3ff00000, 0x14 ;  /* 0x3ff0000004057811 */ /* 0x000fe400078ea0ff */
[----:B------:R-:W-:-:S06]  /*0f40*/  MOV R4, RZ ;  /* 0x000000ff00047202 */ /* 0x000fcc0000000f00 */
[----:B------:R-:W-:-:S11]  /*0f50*/  DMUL R2, R2, R4 ;  /* 0x0000000402027228 */ /* 0x000fd60000000000 */
.L_x_0:
[----:B------:R-:W-:Y:S02]  /*0f60*/  DFMA R4, R10, R2, R2 ;  /* 0x000000020a04722b */ /* 0x000fe40000000002 */
[----:B------:R-:W-:-:S08]  /*0f70*/  DSETP.NEU.AND P0, PT, |R2|, +INF , PT ;  /* 0x7ff000000200742a */ /* 0x000fd00003f0d200 */
[----:B------:R-:W-:Y:S01]  /*0f80*/  FSEL R2, R2, R4, !P0 ;  /* 0x0000000402027208 */ /* 0x000fe20004000000 */
[----:B------:R-:W-:Y:S01]  /*0f90*/  IMAD.MOV.U32 R4, RZ, RZ, R0 ;  /* 0x000000ffff047224 */ /* 0x000fe200078e0000 */
[----:B------:R-:W-:Y:S01]  /*0fa0*/  FSEL R3, R3, R5, !P0 ;  /* 0x0000000503037208 */ /* 0x000fe20004000000 */
[----:B------:R-:W-:-:S04]  /*0fb0*/  IMAD.MOV.U32 R5, RZ, RZ, 0x0 ;  /* 0x00000000ff057424 */ /* 0x000fc800078e00ff */
[----:B------:R-:W-:Y:S05]  /*0fc0*/  RET.REL.NODEC R4 `(_Z8add_kernPf) ;  /* 0xfffffff0040c7950 */ /* 0x000fea0003c3ffff */
.L_x_1:
[----:B------:R-:W-:-:S00]  /*0fd0*/  BRA `(.L_x_1) ;  /* 0xfffffffc00fc7947 */ /* 0x000fc0000383ffff */
[----:B------:R-:W-:-:S00]  /*0fe0*/  NOP ;  /* 0x0000000000007918 */ /* 0x000fc00000000000 */
        /* <DEDUP_REMOVED lines=9> */
.L_x_2:


//--------------------- .nv.shared.reserved.0     --------------------------
	.section	.nv.shared.reserved.0,"aw",@nobits
	.weak		__nv_reservedSMEM_offset_0_alias
	.size		__nv_reservedSMEM_offset_0_alias, 0, 64
	.other		__nv_reservedSMEM_offset_0_alias,@"STO_CUDA_RESERVED_SHARED STV_DEFAULT"
__nv_reservedSMEM_offset_0_alias:
	.zero		0
	.zero		64


//--------------------- .nv.constant0._Z8add_kernPf --------------------------
	.section	.nv.constant0._Z8add_kernPf,"a",@progbits
	.sectionflags	@""
	.align	4
.nv.constant0._Z8add_kernPf:
	.zero		904


//--------------------- SYMBOLS --------------------------

	.type		.nv.reservedSmem.offset0,@object
	.size		.nv.reservedSmem.offset0,0x4
